	.headerflags	@"EF_CUDA_TEXMODE_UNIFIED EF_CUDA_64BIT_ADDRESS EF_CUDA_ACCELERATORS EF_CUDA_SM90 EF_CUDA_VIRTUAL_SM(EF_CUDA_SM90)"
	.elftype	@"ET_EXEC"


//--------------------- .nv.info                  --------------------------
	.section	.nv.info,"",@"SHT_CUDA_INFO"
	.align	4


	//----- nvinfo : EIATTR_REGCOUNT
	.align		4
        /*0000*/ 	.byte	0x04, 0x2f
        /*0002*/ 	.short	(.L_3 - .L_2)
	.align		4
.L_2:
        /*0004*/ 	.word	index@(triton_poi_fused__native_batch_norm_legit_no_training_relu_6)
        /*0008*/ 	.word	0x00000011


	//----- nvinfo : EIATTR_MIN_STACK_SIZE
	.align		4
.L_3:
        /*000c*/ 	.byte	0x04, 0x12
        /*000e*/ 	.short	(.L_5 - .L_4)
	.align		4
.L_4:
        /*0010*/ 	.word	index@(triton_poi_fused__native_batch_norm_legit_no_training_relu_6)
        /*0014*/ 	.word	0x00000000


	//----- nvinfo : EIATTR_FRAME_SIZE
	.align		4
.L_5:
        /*0018*/ 	.byte	0x04, 0x11
        /*001a*/ 	.short	(.L_7 - .L_6)
	.align		4
.L_6:
        /*001c*/ 	.word	index@(triton_poi_fused__native_batch_norm_legit_no_training_relu_6)
        /*0020*/ 	.word	0x00000000


	//----- nvinfo : EIATTR_MIN_STACK_SIZE
	.align		4
.L_7:
        /*0024*/ 	.byte	0x04, 0x12
        /*0026*/ 	.short	(.L_9 - .L_8)
	.align		4
.L_8:
        /*0028*/ 	.word	index@(triton_poi_fused__native_batch_norm_legit_no_training_relu_6)
        /*002c*/ 	.word	0x00000000
.L_9:


//--------------------- .nv.info.triton_poi_fused__native_batch_norm_legit_no_training_relu_6 --------------------------
	.section	.nv.info.triton_poi_fused__native_batch_norm_legit_no_training_relu_6,"",@"SHT_CUDA_INFO"
	.sectionflags	@""
	.align	4


	//----- nvinfo : EIATTR_CUDA_API_VERSION
	.align		4
        /*0000*/ 	.byte	0x04, 0x37
        /*0002*/ 	.short	(.L_11 - .L_10)
.L_10:
        /*0004*/ 	.word	0x0000007c


	//----- nvinfo : EIATTR_KPARAM_INFO
	.align		4
.L_11:
        /*0008*/ 	.byte	0x04, 0x17
        /*000a*/ 	.short	(.L_13 - .L_12)
.L_12:
        /*000c*/ 	.word	0x00000000
        /*0010*/ 	.short	0x0006
        /*0012*/ 	.short	0x0030
        /*0014*/ 	.byte	0x00, 0xf0, 0x11, 0x00


	//----- nvinfo : EIATTR_KPARAM_INFO
	.align		4
.L_13:
        /*0018*/ 	.byte	0x04, 0x17
        /*001a*/ 	.short	(.L_15 - .L_14)
.L_14:
        /*001c*/ 	.word	0x00000000
        /*0020*/ 	.short	0x0005
        /*0022*/ 	.short	0x0028
        /*0024*/ 	.byte	0x00, 0xf4, 0x21, 0x00


	//----- nvinfo : EIATTR_KPARAM_INFO
	.align		4
.L_15:
        /*0028*/ 	.byte	0x04, 0x17
        /*002a*/ 	.short	(.L_17 - .L_16)
.L_16:
        /*002c*/ 	.word	0x00000000
        /*0030*/ 	.short	0x0004
        /*0032*/ 	.short	0x0020
        /*0034*/ 	.byte	0x00, 0xf4, 0x21, 0x00


	//----- nvinfo : EIATTR_KPARAM_INFO
	.align		4
.L_17:
        /*0038*/ 	.byte	0x04, 0x17
        /*003a*/ 	.short	(.L_19 - .L_18)
.L_18:
        /*003c*/ 	.word	0x00000000
        /*0040*/ 	.short	0x0003
        /*0042*/ 	.short	0x0018
        /*0044*/ 	.byte	0x00, 0xf4, 0x21, 0x00


	//----- nvinfo : EIATTR_KPARAM_INFO
	.align		4
.L_19:
        /*0048*/ 	.byte	0x04, 0x17
        /*004a*/ 	.short	(.L_21 - .L_20)
.L_20:
        /*004c*/ 	.word	0x00000000
        /*0050*/ 	.short	0x0002
        /*0052*/ 	.short	0x0010
        /*0054*/ 	.byte	0x00, 0xf4, 0x21, 0x00


	//----- nvinfo : EIATTR_KPARAM_INFO
	.align		4
.L_21:
        /*0058*/ 	.byte	0x04, 0x17
        /*005a*/ 	.short	(.L_23 - .L_22)
.L_22:
        /*005c*/ 	.word	0x00000000
        /*0060*/ 	.short	0x0001
        /*0062*/ 	.short	0x0008
        /*0064*/ 	.byte	0x00, 0xf4, 0x21, 0x00


	//----- nvinfo : EIATTR_KPARAM_INFO
	.align		4
.L_23:
        /*0068*/ 	.byte	0x04, 0x17
        /*006a*/ 	.short	(.L_25 - .L_24)
.L_24:
        /*006c*/ 	.word	0x00000000
        /*0070*/ 	.short	0x0000
        /*0072*/ 	.short	0x0000
        /*0074*/ 	.byte	0x00, 0xf4, 0x21, 0x00


	//----- nvinfo : EIATTR_SPARSE_MMA_MASK
	.align		4
.L_25:
        /*0078*/ 	.byte	0x03, 0x50
        /*007a*/ 	.short	0x0000


	//----- nvinfo : EIATTR_MAXREG_COUNT
	.align		4
        /*007c*/ 	.byte	0x03, 0x1b
        /*007e*/ 	.short	0x00ff


	//----- nvinfo : EIATTR_EXIT_INSTR_OFFSETS
	.align		4
        /*0080*/ 	.byte	0x04, 0x1c
        /*0082*/ 	.short	(.L_27 - .L_26)


	//   ....[0]....
.L_26:
        /*0084*/ 	.word	0x00000350


	//----- nvinfo : EIATTR_REQNTID
	.align		4
.L_27:
        /*0088*/ 	.byte	0x04, 0x10
        /*008a*/ 	.short	(.L_29 - .L_28)
.L_28:
        /*008c*/ 	.word	0x00000080
        /*0090*/ 	.word	0x00000001
        /*0094*/ 	.word	0x00000001


	//----- nvinfo : EIATTR_CBANK_PARAM_SIZE
	.align		4
.L_29:
        /*0098*/ 	.byte	0x03, 0x19
        /*009a*/ 	.short	0x0034


	//----- nvinfo : EIATTR_PARAM_CBANK
	.align		4
        /*009c*/ 	.byte	0x04, 0x0a
        /*009e*/ 	.short	(.L_31 - .L_30)
	.align		4
.L_30:
        /*00a0*/ 	.word	index@(.nv.constant0.triton_poi_fused__native_batch_norm_legit_no_training_relu_6)
        /*00a4*/ 	.short	0x0210
        /*00a6*/ 	.short	0x0034


	//----- nvinfo : EIATTR_SW_WAR
	.align		4
.L_31:
        /*00a8*/ 	.byte	0x04, 0x36
        /*00aa*/ 	.short	(.L_33 - .L_32)
.L_32:
        /*00ac*/ 	.word	0x00000008
.L_33:


//--------------------- .nv.callgraph             --------------------------
	.section	.nv.callgraph,"",@"SHT_CUDA_CALLGRAPH"
	.align	4
	.sectionentsize	8
	.align		4
        /*0000*/ 	.word	0x00000000
	.align		4
        /*0004*/ 	.word	0xffffffff
	.align		4
        /*0008*/ 	.word	0x00000000
	.align		4
        /*000c*/ 	.word	0xfffffffe
	.align		4
        /*0010*/ 	.word	0x00000000
	.align		4
        /*0014*/ 	.word	0xfffffffd
	.align		4
        /*0018*/ 	.word	0x00000000
	.align		4
        /*001c*/ 	.word	0xfffffffc


//--------------------- .nv.constant4             --------------------------
	.section	.nv.constant4,"a",@progbits
	.align	8
	.align		8
.nv.constant4:
        /*0000*/ 	.dword	_$_str
	.align		8
        /*0008*/ 	.dword	_$_str_$_2


//--------------------- .text.triton_poi_fused__native_batch_norm_legit_no_training_relu_6 --------------------------
	.section	.text.triton_poi_fused__native_batch_norm_legit_no_training_relu_6,"ax",@progbits
	.align	128
        .global         triton_poi_fused__native_batch_norm_legit_no_training_relu_6
        .type           triton_poi_fused__native_batch_norm_legit_no_training_relu_6,@function
        .size           triton_poi_fused__native_batch_norm_legit_no_training_relu_6,(.L_x_1 - triton_poi_fused__native_batch_norm_legit_no_training_relu_6)
        .other          triton_poi_fused__native_batch_norm_legit_no_training_relu_6,@"STO_CUDA_ENTRY STV_DEFAULT"
triton_poi_fused__native_batch_norm_legit_no_training_relu_6:
.text.triton_poi_fused__native_batch_norm_legit_no_training_relu_6:
[----:B------:R-:W-:Y:S01]  /*0000*/  LDC R1, c[0x0][0x28] ;  /* 0x00000a00ff017b82 */ /* 0x000fe20000000800 */
[----:B------:R-:W1:Y:S07]  /*0010*/  S2R R0, SR_TID.X ;  /* 0x0000000000007919 */ /* 0x000e6e0000002100 */
[----:B------:R-:W2:Y:S01]  /*0020*/  LDC.64 R6, c[0x0][0x220] ;  /* 0x00008800ff067b82 */ /* 0x000ea20000000a00 */
[----:B------:R-:W-:Y:S01]  /*0030*/  ULDC.64 UR4, c[0x0][0x208] ;  /* 0x0000820000047ab9 */ /* 0x000fe20000000a00 */
[----:B------:R-:W3:Y:S06]  /*0040*/  S2R R5, SR_CTAID.X ;  /* 0x0000000000057919 */ /* 0x000eec0000002500 */
[----:B------:R-:W4:Y:S08]  /*0050*/  LDC.64 R8, c[0x0][0x228] ;  /* 0x00008a00ff087b82 */ /* 0x000f300000000a00 */
[----:B------:R-:W5:Y:S01]  /*0060*/  LDC.64 R10, c[0x0][0x230] ;  /* 0x00008c00ff0a7b82 */ /* 0x000f620000000a00 */
[----:B-1----:R-:W-:-:S02]  /*0070*/  SHF.L.U32 R0, R0, 0x1, RZ ;  /* 0x0000000100007819 */ /* 0x002fc400000006ff */
[----:B---3--:R-:W-:Y:S02]  /*0080*/  SHF.R.S32.HI R3, RZ, 0x17, R5 ;  /* 0x00000017ff037819 */ /* 0x008fe40000011405 */
[----:B------:R-:W-:Y:S02]  /*0090*/  LOP3.LUT R0, R0, 0xfe, RZ, 0xc0, !PT ;  /* 0x000000fe00007812 */ /* 0x000fe400078ec0ff */
[----:B------:R-:W-:Y:S02]  /*00a0*/  SGXT R3, R3, 0x1 ;  /* 0x000000010303781a */ /* 0x000fe40000000200 */
[----:B------:R-:W-:Y:S02]  /*00b0*/  LEA R0, R5, R0, 0x8 ;  /* 0x0000000005007211 */ /* 0x000fe400078e40ff */
[----:B------:R-:W1:Y:S02]  /*00c0*/  LDC.64 R4, c[0x0][0x218] ;  /* 0x00008600ff047b82 */ /* 0x000e640000000a00 */
[----:B------:R-:W-:-:S04]  /*00d0*/  LEA.HI R3, R3, R0, RZ, 0x6 ;  /* 0x0000000003037211 */ /* 0x000fc800078f30ff */
[----:B------:R-:W-:-:S04]  /*00e0*/  SHF.R.S32.HI R3, RZ, 0x6, R3 ;  /* 0x00000006ff037819 */ /* 0x000fc80000011403 */
[----:B------:R-:W-:-:S04]  /*00f0*/  LEA.HI R2, R3, R3, RZ, 0x7 ;  /* 0x0000000303027211 */ /* 0x000fc800078f38ff */
[----:B------:R-:W-:-:S04]  /*0100*/  LOP3.LUT R2, R2, 0xffffff80, RZ, 0xc0, !PT ;  /* 0xffffff8002027812 */ /* 0x000fc800078ec0ff */
[----:B------:R-:W-:Y:S02]  /*0110*/  IADD3 R13, R3, -R2, RZ ;  /* 0x80000002030d7210 */ /* 0x000fe40007ffe0ff */
[----:B------:R-:W3:Y:S03]  /*0120*/  LDC.64 R2, c[0x0][0x210] ;  /* 0x00008400ff027b82 */ /* 0x000ee60000000a00 */
[----:B--2---:R-:W-:-:S06]  /*0130*/  IMAD.WIDE R6, R13, 0x4, R6 ;  /* 0x000000040d067825 */ /* 0x004fcc00078e0206 */
[----:B------:R-:W2:Y:S01]  /*0140*/  LDG.E.EL R6, desc[UR4][R6.64] ;  /* 0x0000000406067981 */ /* 0x000ea2000c2e1900 */
[----:B-1----:R-:W-:-:S05]  /*0150*/  IMAD.WIDE R4, R13, 0x4, R4 ;  /* 0x000000040d047825 */ /* 0x002fca00078e0204 */
[----:B------:R1:W2:Y:S01]  /*0160*/  LDG.E.EL R12, desc[UR4][R4.64] ;  /* 0x00000004040c7981 */ /* 0x0002a2000c2e1900 */
[----:B---3--:R-:W-:Y:S01]  /*0170*/  IMAD.WIDE R2, R0, 0x4, R2 ;  /* 0x0000000400027825 */ /* 0x008fe200078e0202 */
[----:B------:R-:W-:Y:S01]  /*0180*/  HFMA2.MMA R14, -RZ, RZ, 1.625, 0 ;  /* 0x3e800000ff0e7435 */ /* 0x000fe200000001ff */
[----:B-1----:R-:W1:Y:S04]  /*0190*/  LDC.64 R4, c[0x0][0x238] ;  /* 0x00008e00ff047b82 */ /* 0x002e680000000a00 */
[----:B------:R-:W3:Y:S01]  /*01a0*/  LDG.E.64 R2, desc[UR4][R2.64] ;  /* 0x0000000402027981 */ /* 0x000ee2000c1e1b00 */
[----:B----4-:R-:W-:-:S04]  /*01b0*/  IMAD.WIDE R8, R13, 0x4, R8 ;  /* 0x000000040d087825 */ /* 0x010fc800078e0208 */
[----:B-----5:R-:W-:Y:S02]  /*01c0*/  IMAD.WIDE R10, R13, 0x4, R10 ;  /* 0x000000040d0a7825 */ /* 0x020fe400078e020a */
[----:B------:R-:W4:Y:S04]  /*01d0*/  LDG.E.EL R8, desc[UR4][R8.64] ;  /* 0x0000000408087981 */ /* 0x000f28000c2e1900 */
[----:B------:R-:W4:Y:S01]  /*01e0*/  LDG.E.EL R11, desc[UR4][R10.64] ;  /* 0x000000040a0b7981 */ /* 0x000f22000c2e1900 */
[----:B-1----:R-:W-:-:S04]  /*01f0*/  IMAD.WIDE R4, R0, 0x4, R4 ;  /* 0x0000000400047825 */ /* 0x002fc800078e0204 */
[----:B--2---:R-:W-:-:S04]  /*0200*/  FADD R6, R6, 9.9999997473787516356e-06 ;  /* 0x3727c5ac06067421 */ /* 0x004fc80000000000 */
[----:B------:R-:W1:Y:S02]  /*0210*/  MUFU.SQRT R7, R6 ;  /* 0x0000000600077308 */ /* 0x000e640000002000 */
[C---:B-1----:R-:W-:Y:S02]  /*0220*/  FSETP.GT.AND P0, PT, R7.reuse, 8.50705917302346158658e+37, PT ;  /* 0x7e8000000700780b */ /* 0x042fe40003f04000 */
[----:B------:R-:W-:-:S11]  /*0230*/  FSETP.GEU.AND P1, PT, R7, 1.175494350822287508e-38, PT ;  /* 0x008000000700780b */ /* 0x000fd60003f2e000 */
[----:B------:R-:W-:-:S04]  /*0240*/  @P0 FMUL R7, R7, 0.25 ;  /* 0x3e80000007070820 */ /* 0x000fc80000400000 */
[----:B------:R-:W-:-:S06]  /*0250*/  @!P1 FMUL R7, R7, 16777216 ;  /* 0x4b80000007079820 */ /* 0x000fcc0000400000 */
[----:B------:R-:W1:Y:S01]  /*0260*/  MUFU.RCP R7, R7 ;  /* 0x0000000700077308 */ /* 0x000e620000001000 */
[----:B------:R-:W-:Y:S01]  /*0270*/  FSEL R14, R14, 1, P0 ;  /* 0x3f8000000e0e7808 */ /* 0x000fe20000000000 */
[----:B---3--:R-:W-:-:S04]  /*0280*/  FADD R2, R2, -R12 ;  /* 0x8000000c02027221 */ /* 0x008fc80000000000 */
[----:B------:R-:W-:Y:S01]  /*0290*/  @!P1 FMUL R14, R14, 16777216 ;  /* 0x4b8000000e0e9820 */ /* 0x000fe20000400000 */
[----:B------:R-:W-:-:S03]  /*02a0*/  FADD R3, R3, -R12 ;  /* 0x8000000c03037221 */ /* 0x000fc60000000000 */
[----:B-1----:R-:W-:-:S04]  /*02b0*/  FMUL R14, R7, R14 ;  /* 0x0000000e070e7220 */ /* 0x002fc80000400000 */
[-C--:B------:R-:W-:Y:S01]  /*02c0*/  FMUL R2, R2, R14.reuse ;  /* 0x0000000e02027220 */ /* 0x080fe20000400000 */
[----:B------:R-:W-:-:S03]  /*02d0*/  FMUL R14, R3, R14 ;  /* 0x0000000e030e7220 */ /* 0x000fc60000400000 */
[C-C-:B----4-:R-:W-:Y:S01]  /*02e0*/  FFMA R2, R8.reuse, R2, R11.reuse ;  /* 0x0000000208027223 */ /* 0x150fe2000000000b */
[----:B------:R-:W-:-:S04]  /*02f0*/  FFMA R14, R8, R14, R11 ;  /* 0x0000000e080e7223 */ /* 0x000fc8000000000b */
[----:B------:R-:W-:Y:S02]  /*0300*/  FSETP.GEU.AND P0, PT, R2, RZ, PT ;  /* 0x000000ff0200720b */ /* 0x000fe40003f0e000 */
[----:B------:R-:W-:Y:S02]  /*0310*/  FSETP.GEU.AND P1, PT, R14, RZ, PT ;  /* 0x000000ff0e00720b */ /* 0x000fe40003f2e000 */
[----:B------:R-:W-:Y:S02]  /*0320*/  FSEL R2, R2, RZ, P0 ;  /* 0x000000ff02027208 */ /* 0x000fe40000000000 */
[----:B------:R-:W-:-:S05]  /*0330*/  FSEL R3, R14, RZ, P1 ;  /* 0x000000ff0e037208 */ /* 0x000fca0000800000 */
[----:B------:R-:W-:Y:S01]  /*0340*/  STG.E.64 desc[UR4][R4.64], R2 ;  /* 0x0000000204007986 */ /* 0x000fe2000c101b04 */
[----:B------:R-:W-:Y:S05]  /*0350*/  EXIT ;  /* 0x000000000000794d */ /* 0x000fea0003800000 */
.L_x_0:
[----:B------:R-:W-:-:S00]  /*0360*/  BRA `(.L_x_0) ;  /* 0xfffffffc00fc7947 */ /* 0x000fc0000383ffff */
[----:B------:R-:W-:-:S00]  /*0370*/  NOP ;  /* 0x0000000000007918 */ /* 0x000fc00000000000 */
        /* <DEDUP_REMOVED lines=8> */
.L_x_1:


//--------------------- .nv.global.init           --------------------------
	.section	.nv.global.init,"aw",@progbits
.nv.global.init:
	.type		_$_str,@object
	.size		_$_str,(_$_str_$_2 - _$_str)
_$_str:
        /*0000*/ 	.byte	0x5f, 0x5f, 0x43, 0x55, 0x44, 0x41, 0x5f, 0x46, 0x54, 0x5a, 0x00
	.type		_$_str_$_2,@object
	.size		_$_str_$_2,(.L_1 - _$_str_$_2)
_$_str_$_2:
        /*000b*/ 	.byte	0x5f, 0x5f, 0x43, 0x55, 0x44, 0x41, 0x5f, 0x50, 0x52, 0x45, 0x43, 0x5f, 0x53, 0x51, 0x52, 0x54
        /*001b*/ 	.byte	0x00
.L_1:


//--------------------- .nv.constant0.triton_poi_fused__native_batch_norm_legit_no_training_relu_6 --------------------------
	.section	.nv.constant0.triton_poi_fused__native_batch_norm_legit_no_training_relu_6,"a",@progbits
	.sectionflags	@""
	.align	4
.nv.constant0.triton_poi_fused__native_batch_norm_legit_no_training_relu_6:
	.zero		580
